//
// Generated by NVIDIA NVVM Compiler
//
// Compiler Build ID: CL-36424714
// Cuda compilation tools, release 13.0, V13.0.88
// Based on NVVM 20.0.0
//

.version 9.0
.target sm_100
.address_size 64

	// .globl	_Z15blellochUpSweepPiii

.visible .entry _Z15blellochUpSweepPiii(
	.param .u64 .ptr .align 1 _Z15blellochUpSweepPiii_param_0,
	.param .u32 _Z15blellochUpSweepPiii_param_1,
	.param .u32 _Z15blellochUpSweepPiii_param_2
)
{
	.reg .pred 	%p<3>;
	.reg .b32 	%r<14>;
	.reg .b64 	%rd<7>;

	ld.param.u64 	%rd1, [_Z15blellochUpSweepPiii_param_0];
	ld.param.u32 	%r3, [_Z15blellochUpSweepPiii_param_1];
	ld.param.u32 	%r2, [_Z15blellochUpSweepPiii_param_2];
	mov.u32 	%r4, %tid.x;
	mov.u32 	%r5, %ctaid.x;
	mov.u32 	%r6, %ntid.x;
	mad.lo.s32 	%r1, %r5, %r6, %r4;
	setp.ge.s32 	%p1, %r1, %r3;
	@%p1 bra 	$L__BB0_3;
	add.s32 	%r7, %r1, 1;
	shl.b32 	%r8, %r2, 1;
	rem.s32 	%r9, %r7, %r8;
	setp.ne.s32 	%p2, %r9, 0;
	@%p2 bra 	$L__BB0_3;
	sub.s32 	%r10, %r1, %r2;
	cvta.to.global.u64 	%rd2, %rd1;
	mul.wide.s32 	%rd3, %r10, 4;
	add.s64 	%rd4, %rd2, %rd3;
	ld.global.u32 	%r11, [%rd4];
	mul.wide.s32 	%rd5, %r2, 4;
	add.s64 	%rd6, %rd4, %rd5;
	ld.global.u32 	%r12, [%rd6];
	add.s32 	%r13, %r12, %r11;
	st.global.u32 	[%rd6], %r13;
$L__BB0_3:
	ret;

}
	// .globl	_Z17blellochDownSweepPiii
.visible .entry _Z17blellochDownSweepPiii(
	.param .u64 .ptr .align 1 _Z17blellochDownSweepPiii_param_0,
	.param .u32 _Z17blellochDownSweepPiii_param_1,
	.param .u32 _Z17blellochDownSweepPiii_param_2
)
{
	.reg .pred 	%p<3>;
	.reg .b32 	%r<14>;
	.reg .b64 	%rd<7>;

	ld.param.u64 	%rd1, [_Z17blellochDownSweepPiii_param_0];
	ld.param.u32 	%r3, [_Z17blellochDownSweepPiii_param_1];
	ld.param.u32 	%r2, [_Z17blellochDownSweepPiii_param_2];
	mov.u32 	%r4, %tid.x;
	mov.u32 	%r5, %ctaid.x;
	mov.u32 	%r6, %ntid.x;
	mad.lo.s32 	%r1, %r5, %r6, %r4;
	setp.ge.s32 	%p1, %r1, %r3;
	@%p1 bra 	$L__BB1_3;
	add.s32 	%r7, %r1, 1;
	shl.b32 	%r8, %r2, 1;
	rem.s32 	%r9, %r7, %r8;
	setp.ne.s32 	%p2, %r9, 0;
	@%p2 bra 	$L__BB1_3;
	sub.s32 	%r10, %r1, %r2;
	cvta.to.global.u64 	%rd2, %rd1;
	mul.wide.s32 	%rd3, %r10, 4;
	add.s64 	%rd4, %rd2, %rd3;
	ld.global.u32 	%r11, [%rd4];
	mul.wide.s32 	%rd5, %r2, 4;
	add.s64 	%rd6, %rd4, %rd5;
	ld.global.u32 	%r12, [%rd6];
	st.global.u32 	[%rd4], %r12;
	add.s32 	%r13, %r12, %r11;
	st.global.u32 	[%rd6], %r13;
$L__BB1_3:
	ret;

}


// ===== COMPILED SASS (sm_100) =====

	.target	sm_100

	.elftype	@"ET_EXEC"


//--------------------- .note.nv.tkinfo           --------------------------
	.section	.note.nv.tkinfo,"",@"SHT_NOTE"
	.sectionflags	@"SHF_NOTE_NV_TKINFO"
	.tkinfo
        /*0018*/ 	.word	0x00000002
        /*0030*/ 	.string	""
        /*0030*/ 	.string	"ptxas"
        /*0030*/ 	.string	"Cuda compilation tools, release 13.0, V13.0.88"
        /*0030*/ 	.string	"Build cuda_13.0.r13.0/compiler.36424714_0"
        /*0030*/ 	.string	"-arch sm_100 -m 64 "



//--------------------- .note.nv.cuinfo           --------------------------
	.section	.note.nv.cuinfo,"",@"SHT_NOTE"
	.sectionflags	@"SHF_NOTE_NV_CUINFO"
        /*0018*/ 	.short	0x0002
        /*001a*/ 	.short	0x0064
        /*001c*/ 	.short	0x0082
	.zero		2


//--------------------- .nv.info                  --------------------------
	.section	.nv.info,"",@"SHT_CUDA_INFO"
	.align	4


	//----- nvinfo : EIATTR_REGCOUNT
	.align		4
        /*0000*/ 	.byte	0x04, 0x2f
        /*0002*/ 	.short	(.L_1 - .L_0)
	.align		4
.L_0:
        /*0004*/ 	.word	index@(_Z15blellochUpSweepPiii)
        /*0008*/ 	.word	0x0000000e


	//----- nvinfo : EIATTR_FRAME_SIZE
	.align		4
.L_1:
        /*000c*/ 	.byte	0x04, 0x11
        /*000e*/ 	.short	(.L_3 - .L_2)
	.align		4
.L_2:
        /*0010*/ 	.word	index@(_Z15blellochUpSweepPiii)
        /*0014*/ 	.word	0x00000000


	//----- nvinfo : EIATTR_REGCOUNT
	.align		4
.L_3:
        /*0018*/ 	.byte	0x04, 0x2f
        /*001a*/ 	.short	(.L_5 - .L_4)
	.align		4
.L_4:
        /*001c*/ 	.word	index@(_Z17blellochDownSweepPiii)
        /*0020*/ 	.word	0x0000000e


	//----- nvinfo : EIATTR_FRAME_SIZE
	.align		4
.L_5:
        /*0024*/ 	.byte	0x04, 0x11
        /*0026*/ 	.short	(.L_7 - .L_6)
	.align		4
.L_6:
        /*0028*/ 	.word	index@(_Z17blellochDownSweepPiii)
        /*002c*/ 	.word	0x00000000


	//----- nvinfo : EIATTR_MIN_STACK_SIZE
	.align		4
.L_7:
        /*0030*/ 	.byte	0x04, 0x12
        /*0032*/ 	.short	(.L_9 - .L_8)
	.align		4
.L_8:
        /*0034*/ 	.word	index@(_Z17blellochDownSweepPiii)
        /*0038*/ 	.word	0x00000000


	//----- nvinfo : EIATTR_MIN_STACK_SIZE
	.align		4
.L_9:
        /*003c*/ 	.byte	0x04, 0x12
        /*003e*/ 	.short	(.L_11 - .L_10)
	.align		4
.L_10:
        /*0040*/ 	.word	index@(_Z15blellochUpSweepPiii)
        /*0044*/ 	.word	0x00000000
.L_11:


//--------------------- .nv.compat                --------------------------
	.section	.nv.compat,"",@"SHT_CUDA_COMPAT_INFO"
	.align	4
        /*0000*/ 	.byte	0x02, 0x09, 0x00, 0x00, 0x02, 0x02, 0x01, 0x00, 0x02, 0x05, 0x05, 0x00, 0x03, 0x07, 0x01, 0x01
        /*0010*/ 	.byte	0x02, 0x03, 0x00, 0x00, 0x02, 0x06, 0x01, 0x00, 0x04, 0x0b, 0x08, 0x00, 0x09, 0x00, 0x00, 0x00
        /*0020*/ 	.byte	0x00, 0x00, 0x00, 0x00


//--------------------- .nv.info._Z17blellochDownSweepPiii --------------------------
	.section	.nv.info._Z17blellochDownSweepPiii,"",@"SHT_CUDA_INFO"
	.sectionflags	@""
	.align	4


	//----- nvinfo : EIATTR_CUDA_API_VERSION
	.align		4
        /*0000*/ 	.byte	0x04, 0x37
        /*0002*/ 	.short	(.L_13 - .L_12)
.L_12:
        /*0004*/ 	.word	0x00000082


	//----- nvinfo : EIATTR_KPARAM_INFO
	.align		4
.L_13:
        /*0008*/ 	.byte	0x04, 0x17
        /*000a*/ 	.short	(.L_15 - .L_14)
.L_14:
        /*000c*/ 	.word	0x00000000
        /*0010*/ 	.short	0x0002
        /*0012*/ 	.short	0x000c
        /*0014*/ 	.byte	0x00, 0xf0, 0x11, 0x00


	//----- nvinfo : EIATTR_KPARAM_INFO
	.align		4
.L_15:
        /*0018*/ 	.byte	0x04, 0x17
        /*001a*/ 	.short	(.L_17 - .L_16)
.L_16:
        /*001c*/ 	.word	0x00000000
        /*0020*/ 	.short	0x0001
        /*0022*/ 	.short	0x0008
        /*0024*/ 	.byte	0x00, 0xf0, 0x11, 0x00


	//----- nvinfo : EIATTR_KPARAM_INFO
	.align		4
.L_17:
        /*0028*/ 	.byte	0x04, 0x17
        /*002a*/ 	.short	(.L_19 - .L_18)
.L_18:
        /*002c*/ 	.word	0x00000000
        /*0030*/ 	.short	0x0000
        /*0032*/ 	.short	0x0000
        /*0034*/ 	.byte	0x00, 0xf5, 0x21, 0x00


	//----- nvinfo : EIATTR_SPARSE_MMA_MASK
	.align		4
.L_19:
        /*0038*/ 	.byte	0x03, 0x50
        /*003a*/ 	.short	0x0000


	//----- nvinfo : EIATTR_MAXREG_COUNT
	.align		4
        /*003c*/ 	.byte	0x03, 0x1b
        /*003e*/ 	.short	0x00ff


	//----- nvinfo : EIATTR_MERCURY_ISA_VERSION
	.align		4
        /*0040*/ 	.byte	0x03, 0x5f
        /*0042*/ 	.short	0x0101


	//----- nvinfo : EIATTR_VRC_CTA_INIT_COUNT
	.align		4
        /*0044*/ 	.byte	0x02, 0x4a
	.zero		1
	.zero		1


	//----- nvinfo : EIATTR_EXIT_INSTR_OFFSETS
	.align		4
        /*0048*/ 	.byte	0x04, 0x1c
        /*004a*/ 	.short	(.L_21 - .L_20)


	//   ....[0]....
.L_20:
        /*004c*/ 	.word	0x00000070


	//   ....[1]....
        /*0050*/ 	.word	0x00000220


	//   ....[2]....
        /*0054*/ 	.word	0x000002d0


	//----- nvinfo : EIATTR_CBANK_PARAM_SIZE
	.align		4
.L_21:
        /*0058*/ 	.byte	0x03, 0x19
        /*005a*/ 	.short	0x0010


	//----- nvinfo : EIATTR_PARAM_CBANK
	.align		4
        /*005c*/ 	.byte	0x04, 0x0a
        /*005e*/ 	.short	(.L_23 - .L_22)
	.align		4
.L_22:
        /*0060*/ 	.word	index@(.nv.constant0._Z17blellochDownSweepPiii)
        /*0064*/ 	.short	0x0380
        /*0066*/ 	.short	0x0010


	//----- nvinfo : EIATTR_SW_WAR
	.align		4
.L_23:
        /*0068*/ 	.byte	0x04, 0x36
        /*006a*/ 	.short	(.L_25 - .L_24)
.L_24:
        /*006c*/ 	.word	0x00000008
.L_25:


//--------------------- .nv.info._Z15blellochUpSweepPiii --------------------------
	.section	.nv.info._Z15blellochUpSweepPiii,"",@"SHT_CUDA_INFO"
	.sectionflags	@""
	.align	4


	//----- nvinfo : EIATTR_CUDA_API_VERSION
	.align		4
        /*0000*/ 	.byte	0x04, 0x37
        /*0002*/ 	.short	(.L_27 - .L_26)
.L_26:
        /*0004*/ 	.word	0x00000082


	//----- nvinfo : EIATTR_KPARAM_INFO
	.align		4
.L_27:
        /*0008*/ 	.byte	0x04, 0x17
        /*000a*/ 	.short	(.L_29 - .L_28)
.L_28:
        /*000c*/ 	.word	0x00000000
        /*0010*/ 	.short	0x0002
        /*0012*/ 	.short	0x000c
        /*0014*/ 	.byte	0x00, 0xf0, 0x11, 0x00


	//----- nvinfo : EIATTR_KPARAM_INFO
	.align		4
.L_29:
        /*0018*/ 	.byte	0x04, 0x17
        /*001a*/ 	.short	(.L_31 - .L_30)
.L_30:
        /*001c*/ 	.word	0x00000000
        /*0020*/ 	.short	0x0001
        /*0022*/ 	.short	0x0008
        /*0024*/ 	.byte	0x00, 0xf0, 0x11, 0x00


	//----- nvinfo : EIATTR_KPARAM_INFO
	.align		4
.L_31:
        /*0028*/ 	.byte	0x04, 0x17
        /*002a*/ 	.short	(.L_33 - .L_32)
.L_32:
        /*002c*/ 	.word	0x00000000
        /*0030*/ 	.short	0x0000
        /*0032*/ 	.short	0x0000
        /*0034*/ 	.byte	0x00, 0xf5, 0x21, 0x00


	//----- nvinfo : EIATTR_SPARSE_MMA_MASK
	.align		4
.L_33:
        /*0038*/ 	.byte	0x03, 0x50
        /*003a*/ 	.short	0x0000


	//----- nvinfo : EIATTR_MAXREG_COUNT
	.align		4
        /*003c*/ 	.byte	0x03, 0x1b
        /*003e*/ 	.short	0x00ff


	//----- nvinfo : EIATTR_MERCURY_ISA_VERSION
	.align		4
        /*0040*/ 	.byte	0x03, 0x5f
        /*0042*/ 	.short	0x0101


	//----- nvinfo : EIATTR_VRC_CTA_INIT_COUNT
	.align		4
        /*0044*/ 	.byte	0x02, 0x4a
	.zero		1
	.zero		1


	//----- nvinfo : EIATTR_EXIT_INSTR_OFFSETS
	.align		4
        /*0048*/ 	.byte	0x04, 0x1c
        /*004a*/ 	.short	(.L_35 - .L_34)


	//   ....[0]....
.L_34:
        /*004c*/ 	.word	0x00000070


	//   ....[1]....
        /*0050*/ 	.word	0x00000220


	//   ....[2]....
        /*0054*/ 	.word	0x000002c0


	//----- nvinfo : EIATTR_CBANK_PARAM_SIZE
	.align		4
.L_35:
        /*0058*/ 	.byte	0x03, 0x19
        /*005a*/ 	.short	0x0010


	//----- nvinfo : EIATTR_PARAM_CBANK
	.align		4
        /*005c*/ 	.byte	0x04, 0x0a
        /*005e*/ 	.short	(.L_37 - .L_36)
	.align		4
.L_36:
        /*0060*/ 	.word	index@(.nv.constant0._Z15blellochUpSweepPiii)
        /*0064*/ 	.short	0x0380
        /*0066*/ 	.short	0x0010


	//----- nvinfo : EIATTR_SW_WAR
	.align		4
.L_37:
        /*0068*/ 	.byte	0x04, 0x36
        /*006a*/ 	.short	(.L_39 - .L_38)
.L_38:
        /*006c*/ 	.word	0x00000008
.L_39:


//--------------------- .nv.callgraph             --------------------------
	.section	.nv.callgraph,"",@"SHT_CUDA_CALLGRAPH"
	.align	4
	.sectionentsize	8
	.align		4
        /*0000*/ 	.word	0x00000000
	.align		4
        /*0004*/ 	.word	0xffffffff
	.align		4
        /*0008*/ 	.word	0x00000000
	.align		4
        /*000c*/ 	.word	0xfffffffe
	.align		4
        /*0010*/ 	.word	0x00000000
	.align		4
        /*0014*/ 	.word	0xfffffffd
	.align		4
        /*0018*/ 	.word	0x00000000
	.align		4
        /*001c*/ 	.word	0xfffffffc


//--------------------- .text._Z17blellochDownSweepPiii --------------------------
	.section	.text._Z17blellochDownSweepPiii,"ax",@progbits
	.align	128
        .global         _Z17blellochDownSweepPiii
        .type           _Z17blellochDownSweepPiii,@function
        .size           _Z17blellochDownSweepPiii,(.L_x_2 - _Z17blellochDownSweepPiii)
        .other          _Z17blellochDownSweepPiii,@"STO_CUDA_ENTRY STV_DEFAULT"
_Z17blellochDownSweepPiii:
.text._Z17blellochDownSweepPiii:
[----:B------:R-:W-:Y:S01]  /*0000*/  LDC R1, c[0x0][0x37c] ;  /* 0x0000df00ff017b82 */ /* 0x000fe20000000800 */
[----:B------:R-:W0:Y:S07]  /*0010*/  S2R R0, SR_TID.X ;  /* 0x0000000000007919 */ /* 0x000e2e0000002100 */
[----:B------:R-:W0:Y:S01]  /*0020*/  S2UR UR4, SR_CTAID.X ;  /* 0x00000000000479c3 */ /* 0x000e220000002500 */
[----:B------:R-:W1:Y:S07]  /*0030*/  LDCU UR5, c[0x0][0x388] ;  /* 0x00007100ff0577ac */ /* 0x000e6e0008000800 */
[----:B------:R-:W0:Y:S02]  /*0040*/  LDC R3, c[0x0][0x360] ;  /* 0x0000d800ff037b82 */ /* 0x000e240000000800 */
[----:B0-----:R-:W-:-:S05]  /*0050*/  IMAD R0, R3, UR4, R0 ;  /* 0x0000000403007c24 */ /* 0x001fca000f8e0200 */
[----:B-1----:R-:W-:-:S13]  /*0060*/  ISETP.GE.AND P0, PT, R0, UR5, PT ;  /* 0x0000000500007c0c */ /* 0x002fda000bf06270 */
[----:B------:R-:W-:Y:S05]  /*0070*/  @P0 EXIT ;  /* 0x000000000000094d */ /* 0x000fea0003800000 */
[----:B------:R-:W0:Y:S01]  /*0080*/  LDC R7, c[0x0][0x38c] ;  /* 0x0000e300ff077b82 */ /* 0x000e220000000800 */
[----:B------:R-:W-:-:S05]  /*0090*/  VIADD R4, R0, 0x1 ;  /* 0x0000000100047836 */ /* 0x000fca0000000000 */
[----:B------:R-:W-:Y:S02]  /*00a0*/  IABS R8, R4 ;  /* 0x0000000400087213 */ /* 0x000fe40000000000 */
[----:B------:R-:W-:Y:S01]  /*00b0*/  ISETP.GE.AND P2, PT, R4, RZ, PT ;  /* 0x000000ff0400720c */ /* 0x000fe20003f46270 */
[----:B0-----:R-:W-:-:S05]  /*00c0*/  IMAD.SHL.U32 R11, R7, 0x2, RZ ;  /* 0x00000002070b7824 */ /* 0x001fca00078e00ff */
[-C--:B------:R-:W-:Y:S02]  /*00d0*/  IABS R6, R11.reuse ;  /* 0x0000000b00067213 */ /* 0x080fe40000000000 */
[----:B------:R-:W-:Y:S02]  /*00e0*/  IABS R10, R11 ;  /* 0x0000000b000a7213 */ /* 0x000fe40000000000 */
[----:B------:R-:W0:Y:S08]  /*00f0*/  I2F.RP R5, R6 ;  /* 0x0000000600057306 */ /* 0x000e300000209400 */
[----:B0-----:R-:W0:Y:S02]  /*0100*/  MUFU.RCP R5, R5 ;  /* 0x0000000500057308 */ /* 0x001e240000001000 */
[----:B0-----:R-:W-:-:S06]  /*0110*/  VIADD R2, R5, 0xffffffe ;  /* 0x0ffffffe05027836 */ /* 0x001fcc0000000000 */
[----:B------:R0:W1:Y:S02]  /*0120*/  F2I.FTZ.U32.TRUNC.NTZ R3, R2 ;  /* 0x0000000200037305 */ /* 0x000064000021f000 */
[----:B0-----:R-:W-:Y:S01]  /*0130*/  HFMA2 R2, -RZ, RZ, 0, 0 ;  /* 0x00000000ff027431 */ /* 0x001fe200000001ff */
[----:B-1----:R-:W-:-:S05]  /*0140*/  IADD3 R9, PT, PT, RZ, -R3, RZ ;  /* 0x80000003ff097210 */ /* 0x002fca0007ffe0ff */
[----:B------:R-:W-:-:S04]  /*0150*/  IMAD R9, R9, R6, RZ ;  /* 0x0000000609097224 */ /* 0x000fc800078e02ff */
[----:B------:R-:W-:-:S04]  /*0160*/  IMAD.HI.U32 R3, R3, R9, R2 ;  /* 0x0000000903037227 */ /* 0x000fc800078e0002 */
[----:B------:R-:W-:Y:S02]  /*0170*/  IMAD.MOV R2, RZ, RZ, -R10 ;  /* 0x000000ffff027224 */ /* 0x000fe400078e0a0a */
[----:B------:R-:W-:-:S04]  /*0180*/  IMAD.HI.U32 R3, R3, R8, RZ ;  /* 0x0000000803037227 */ /* 0x000fc800078e00ff */
[----:B------:R-:W-:-:S05]  /*0190*/  IMAD R3, R3, R2, R8 ;  /* 0x0000000203037224 */ /* 0x000fca00078e0208 */
[----:B------:R-:W-:-:S13]  /*01a0*/  ISETP.GT.U32.AND P0, PT, R6, R3, PT ;  /* 0x000000030600720c */ /* 0x000fda0003f04070 */
[----:B------:R-:W-:Y:S02]  /*01b0*/  @!P0 IADD3 R3, PT, PT, R3, -R6, RZ ;  /* 0x8000000603038210 */ /* 0x000fe40007ffe0ff */
[----:B------:R-:W-:Y:S02]  /*01c0*/  ISETP.NE.AND P0, PT, R11, RZ, PT ;  /* 0x000000ff0b00720c */ /* 0x000fe40003f05270 */
[----:B------:R-:W-:-:S13]  /*01d0*/  ISETP.GT.U32.AND P1, PT, R6, R3, PT ;  /* 0x000000030600720c */ /* 0x000fda0003f24070 */
[----:B------:R-:W-:-:S05]  /*01e0*/  @!P1 IMAD.IADD R3, R3, 0x1, -R6 ;  /* 0x0000000103039824 */ /* 0x000fca00078e0a06 */
[----:B------:R-:W-:Y:S02]  /*01f0*/  @!P2 IADD3 R3, PT, PT, -R3, RZ, RZ ;  /* 0x000000ff0303a210 */ /* 0x000fe40007ffe1ff */
[----:B------:R-:W-:-:S04]  /*0200*/  @!P0 LOP3.LUT R3, RZ, R11, RZ, 0x33, !PT ;  /* 0x0000000bff038212 */ /* 0x000fc800078e33ff */
[----:B------:R-:W-:-:S13]  /*0210*/  ISETP.NE.AND P0, PT, R3, RZ, PT ;  /* 0x000000ff0300720c */ /* 0x000fda0003f05270 */
[----:B------:R-:W-:Y:S05]  /*0220*/  @P0 EXIT ;  /* 0x000000000000094d */ /* 0x000fea0003800000 */
[----:B------:R-:W0:Y:S01]  /*0230*/  LDC.64 R2, c[0x0][0x380] ;  /* 0x0000e000ff027b82 */ /* 0x000e220000000a00 */
[----:B------:R-:W1:Y:S01]  /*0240*/  LDCU.64 UR4, c[0x0][0x358] ;  /* 0x00006b00ff0477ac */ /* 0x000e620008000a00 */
[----:B------:R-:W-:-:S04]  /*0250*/  IMAD.IADD R5, R0, 0x1, -R7 ;  /* 0x0000000100057824 */ /* 0x000fc800078e0a07 */
[----:B0-----:R-:W-:-:S05]  /*0260*/  IMAD.WIDE R2, R5, 0x4, R2 ;  /* 0x0000000405027825 */ /* 0x001fca00078e0202 */
[----:B-1----:R-:W2:Y:S01]  /*0270*/  LDG.E R0, desc[UR4][R2.64] ;  /* 0x0000000402007981 */ /* 0x002ea2000c1e1900 */
[----:B------:R-:W-:-:S05]  /*0280*/  IMAD.WIDE R4, R7, 0x4, R2 ;  /* 0x0000000407047825 */ /* 0x000fca00078e0202 */
[----:B------:R-:W2:Y:S02]  /*0290*/  LDG.E R7, desc[UR4][R4.64] ;  /* 0x0000000404077981 */ /* 0x000ea4000c1e1900 */
[----:B--2---:R-:W-:Y:S02]  /*02a0*/  IADD3 R9, PT, PT, R0, R7, RZ ;  /* 0x0000000700097210 */ /* 0x004fe40007ffe0ff */
[----:B------:R-:W-:Y:S04]  /*02b0*/  STG.E desc[UR4][R2.64], R7 ;  /* 0x0000000702007986 */ /* 0x000fe8000c101904 */
[----:B------:R-:W-:Y:S01]  /*02c0*/  STG.E desc[UR4][R4.64], R9 ;  /* 0x0000000904007986 */ /* 0x000fe2000c101904 */
[----:B------:R-:W-:Y:S05]  /*02d0*/  EXIT ;  /* 0x000000000000794d */ /* 0x000fea0003800000 */
.L_x_0:
[----:B------:R-:W-:-:S00]  /*02e0*/  BRA `(.L_x_0) ;  /* 0xfffffffc00fc7947 */ /* 0x000fc0000383ffff */
[----:B------:R-:W-:-:S00]  /*02f0*/  NOP ;  /* 0x0000000000007918 */ /* 0x000fc00000000000 */
        /* <DEDUP_REMOVED lines=8> */
.L_x_2:


//--------------------- .text._Z15blellochUpSweepPiii --------------------------
	.section	.text._Z15blellochUpSweepPiii,"ax",@progbits
	.align	128
        .global         _Z15blellochUpSweepPiii
        .type           _Z15blellochUpSweepPiii,@function
        .size           _Z15blellochUpSweepPiii,(.L_x_3 - _Z15blellochUpSweepPiii)
        .other          _Z15blellochUpSweepPiii,@"STO_CUDA_ENTRY STV_DEFAULT"
_Z15blellochUpSweepPiii:
.text._Z15blellochUpSweepPiii:
        /* <DEDUP_REMOVED lines=38> */
[----:B0-----:R-:W-:-:S04]  /*0260*/  IMAD.WIDE R2, R5, 0x4, R2 ;  /* 0x0000000405027825 */ /* 0x001fc800078e0202 */
[----:B------:R-:W-:Y:S02]  /*0270*/  IMAD.WIDE R4, R7, 0x4, R2 ;  /* 0x0000000407047825 */ /* 0x000fe400078e0202 */
[----:B-1----:R-:W2:Y:S04]  /*0280*/  LDG.E R2, desc[UR4][R2.64] ;  /* 0x0000000402027981 */ /* 0x002ea8000c1e1900 */
[----:B------:R-:W2:Y:S02]  /*0290*/  LDG.E R7, desc[UR4][R4.64] ;  /* 0x0000000404077981 */ /* 0x000ea4000c1e1900 */
[----:B--2---:R-:W-:-:S05]  /*02a0*/  IADD3 R7, PT, PT, R2, R7, RZ ;  /* 0x0000000702077210 */ /* 0x004fca0007ffe0ff */
[----:B------:R-:W-:Y:S01]  /*02b0*/  STG.E desc[UR4][R4.64], R7 ;  /* 0x0000000704007986 */ /* 0x000fe2000c101904 */
[----:B------:R-:W-:Y:S05]  /*02c0*/  EXIT ;  /* 0x000000000000794d */ /* 0x000fea0003800000 */
.L_x_1:
        /* <DEDUP_REMOVED lines=11> */
.L_x_3:


//--------------------- .nv.shared.reserved.0     --------------------------
	.section	.nv.shared.reserved.0,"aw",@nobits
	.weak		__nv_reservedSMEM_offset_0_alias
	.size		__nv_reservedSMEM_offset_0_alias, 0, 64
	.other		__nv_reservedSMEM_offset_0_alias,@"STO_CUDA_RESERVED_SHARED STV_DEFAULT"
__nv_reservedSMEM_offset_0_alias:
	.zero		0
	.zero		64


//--------------------- .nv.constant0._Z17blellochDownSweepPiii --------------------------
	.section	.nv.constant0._Z17blellochDownSweepPiii,"a",@progbits
	.sectionflags	@""
	.align	4
.nv.constant0._Z17blellochDownSweepPiii:
	.zero		912


//--------------------- .nv.constant0._Z15blellochUpSweepPiii --------------------------
	.section	.nv.constant0._Z15blellochUpSweepPiii,"a",@progbits
	.sectionflags	@""
	.align	4
.nv.constant0._Z15blellochUpSweepPiii:
	.zero		912


//--------------------- SYMBOLS --------------------------

	.type		.nv.reservedSmem.offset0,@object
	.size		.nv.reservedSmem.offset0,0x4
